//
// Generated by NVIDIA NVVM Compiler
//
// Compiler Build ID: CL-36424714
// Cuda compilation tools, release 13.0, V13.0.88
// Based on NVVM 20.0.0
//

.version 9.0
.target sm_100
.address_size 64

	// .globl	_Z11scaleKernelPKfPffi

.visible .entry _Z11scaleKernelPKfPffi(
	.param .u64 .ptr .align 1 _Z11scaleKernelPKfPffi_param_0,
	.param .u64 .ptr .align 1 _Z11scaleKernelPKfPffi_param_1,
	.param .f32 _Z11scaleKernelPKfPffi_param_2,
	.param .u32 _Z11scaleKernelPKfPffi_param_3
)
{
	.reg .pred 	%p<7>;
	.reg .b32 	%r<31>;
	.reg .b32 	%f<12>;
	.reg .b64 	%rd<18>;

	ld.param.u64 	%rd3, [_Z11scaleKernelPKfPffi_param_0];
	ld.param.u64 	%rd4, [_Z11scaleKernelPKfPffi_param_1];
	ld.param.f32 	%f1, [_Z11scaleKernelPKfPffi_param_2];
	ld.param.u32 	%r12, [_Z11scaleKernelPKfPffi_param_3];
	cvta.to.global.u64 	%rd1, %rd4;
	cvta.to.global.u64 	%rd2, %rd3;
	mov.u32 	%r13, %ctaid.x;
	mov.u32 	%r14, %ntid.x;
	mov.u32 	%r15, %tid.x;
	mad.lo.s32 	%r29, %r13, %r14, %r15;
	mov.u32 	%r16, %nctaid.x;
	mul.lo.s32 	%r2, %r14, %r16;
	setp.ge.s32 	%p1, %r29, %r12;
	@%p1 bra 	$L__BB0_7;
	add.s32 	%r17, %r29, %r2;
	max.s32 	%r18, %r12, %r17;
	setp.lt.s32 	%p2, %r17, %r12;
	selp.u32 	%r19, 1, 0, %p2;
	add.s32 	%r20, %r17, %r19;
	sub.s32 	%r21, %r18, %r20;
	div.u32 	%r22, %r21, %r2;
	add.s32 	%r3, %r22, %r19;
	and.b32  	%r23, %r3, 3;
	setp.eq.s32 	%p3, %r23, 3;
	@%p3 bra 	$L__BB0_4;
	add.s32 	%r24, %r3, 1;
	and.b32  	%r25, %r24, 3;
	neg.s32 	%r27, %r25;
$L__BB0_3:
	.pragma "nounroll";
	mul.wide.s32 	%rd5, %r29, 4;
	add.s64 	%rd6, %rd1, %rd5;
	add.s64 	%rd7, %rd2, %rd5;
	ld.global.nc.f32 	%f2, [%rd7];
	mul.f32 	%f3, %f1, %f2;
	st.global.f32 	[%rd6], %f3;
	add.s32 	%r29, %r29, %r2;
	add.s32 	%r27, %r27, 1;
	setp.ne.s32 	%p4, %r27, 0;
	@%p4 bra 	$L__BB0_3;
$L__BB0_4:
	setp.lt.u32 	%p5, %r3, 3;
	@%p5 bra 	$L__BB0_7;
	mul.wide.s32 	%rd11, %r2, 4;
	shl.b32 	%r26, %r2, 2;
$L__BB0_6:
	mul.wide.s32 	%rd8, %r29, 4;
	add.s64 	%rd9, %rd2, %rd8;
	ld.global.nc.f32 	%f4, [%rd9];
	mul.f32 	%f5, %f1, %f4;
	add.s64 	%rd10, %rd1, %rd8;
	st.global.f32 	[%rd10], %f5;
	add.s64 	%rd12, %rd9, %rd11;
	ld.global.nc.f32 	%f6, [%rd12];
	mul.f32 	%f7, %f1, %f6;
	add.s64 	%rd13, %rd10, %rd11;
	st.global.f32 	[%rd13], %f7;
	add.s64 	%rd14, %rd12, %rd11;
	ld.global.nc.f32 	%f8, [%rd14];
	mul.f32 	%f9, %f1, %f8;
	add.s64 	%rd15, %rd13, %rd11;
	st.global.f32 	[%rd15], %f9;
	add.s64 	%rd16, %rd14, %rd11;
	ld.global.nc.f32 	%f10, [%rd16];
	mul.f32 	%f11, %f1, %f10;
	add.s64 	%rd17, %rd15, %rd11;
	st.global.f32 	[%rd17], %f11;
	add.s32 	%r29, %r26, %r29;
	setp.lt.s32 	%p6, %r29, %r12;
	@%p6 bra 	$L__BB0_6;
$L__BB0_7:
	ret;

}


// ===== COMPILED SASS (sm_100) =====

	.target	sm_100

	.elftype	@"ET_EXEC"


//--------------------- .note.nv.tkinfo           --------------------------
	.section	.note.nv.tkinfo,"",@"SHT_NOTE"
	.sectionflags	@"SHF_NOTE_NV_TKINFO"
	.tkinfo
        /*0018*/ 	.word	0x00000002
        /*0030*/ 	.string	""
        /*0030*/ 	.string	"ptxas"
        /*0030*/ 	.string	"Cuda compilation tools, release 13.0, V13.0.88"
        /*0030*/ 	.string	"Build cuda_13.0.r13.0/compiler.36424714_0"
        /*0030*/ 	.string	"-arch sm_100 -m 64 "



//--------------------- .note.nv.cuinfo           --------------------------
	.section	.note.nv.cuinfo,"",@"SHT_NOTE"
	.sectionflags	@"SHF_NOTE_NV_CUINFO"
        /*0018*/ 	.short	0x0002
        /*001a*/ 	.short	0x0064
        /*001c*/ 	.short	0x0082
	.zero		2


//--------------------- .nv.info                  --------------------------
	.section	.nv.info,"",@"SHT_CUDA_INFO"
	.align	4


	//----- nvinfo : EIATTR_REGCOUNT
	.align		4
        /*0000*/ 	.byte	0x04, 0x2f
        /*0002*/ 	.short	(.L_1 - .L_0)
	.align		4
.L_0:
        /*0004*/ 	.word	index@(_Z11scaleKernelPKfPffi)
        /*0008*/ 	.word	0x00000020


	//----- nvinfo : EIATTR_FRAME_SIZE
	.align		4
.L_1:
        /*000c*/ 	.byte	0x04, 0x11
        /*000e*/ 	.short	(.L_3 - .L_2)
	.align		4
.L_2:
        /*0010*/ 	.word	index@(_Z11scaleKernelPKfPffi)
        /*0014*/ 	.word	0x00000000


	//----- nvinfo : EIATTR_MIN_STACK_SIZE
	.align		4
.L_3:
        /*0018*/ 	.byte	0x04, 0x12
        /*001a*/ 	.short	(.L_5 - .L_4)
	.align		4
.L_4:
        /*001c*/ 	.word	index@(_Z11scaleKernelPKfPffi)
        /*0020*/ 	.word	0x00000000
.L_5:


//--------------------- .nv.compat                --------------------------
	.section	.nv.compat,"",@"SHT_CUDA_COMPAT_INFO"
	.align	4
        /*0000*/ 	.byte	0x02, 0x09, 0x00, 0x00, 0x02, 0x02, 0x01, 0x00, 0x02, 0x05, 0x05, 0x00, 0x03, 0x07, 0x01, 0x01
        /*0010*/ 	.byte	0x02, 0x03, 0x00, 0x00, 0x02, 0x06, 0x01, 0x00, 0x04, 0x0b, 0x08, 0x00, 0x09, 0x00, 0x00, 0x00
        /*0020*/ 	.byte	0x00, 0x00, 0x00, 0x00


//--------------------- .nv.info._Z11scaleKernelPKfPffi --------------------------
	.section	.nv.info._Z11scaleKernelPKfPffi,"",@"SHT_CUDA_INFO"
	.sectionflags	@""
	.align	4


	//----- nvinfo : EIATTR_CUDA_API_VERSION
	.align		4
        /*0000*/ 	.byte	0x04, 0x37
        /*0002*/ 	.short	(.L_7 - .L_6)
.L_6:
        /*0004*/ 	.word	0x00000082


	//----- nvinfo : EIATTR_KPARAM_INFO
	.align		4
.L_7:
        /*0008*/ 	.byte	0x04, 0x17
        /*000a*/ 	.short	(.L_9 - .L_8)
.L_8:
        /*000c*/ 	.word	0x00000000
        /*0010*/ 	.short	0x0003
        /*0012*/ 	.short	0x0014
        /*0014*/ 	.byte	0x00, 0xf0, 0x11, 0x00


	//----- nvinfo : EIATTR_KPARAM_INFO
	.align		4
.L_9:
        /*0018*/ 	.byte	0x04, 0x17
        /*001a*/ 	.short	(.L_11 - .L_10)
.L_10:
        /*001c*/ 	.word	0x00000000
        /*0020*/ 	.short	0x0002
        /*0022*/ 	.short	0x0010
        /*0024*/ 	.byte	0x00, 0xf0, 0x11, 0x00


	//----- nvinfo : EIATTR_KPARAM_INFO
	.align		4
.L_11:
        /*0028*/ 	.byte	0x04, 0x17
        /*002a*/ 	.short	(.L_13 - .L_12)
.L_12:
        /*002c*/ 	.word	0x00000000
        /*0030*/ 	.short	0x0001
        /*0032*/ 	.short	0x0008
        /*0034*/ 	.byte	0x00, 0xf5, 0x21, 0x00


	//----- nvinfo : EIATTR_KPARAM_INFO
	.align		4
.L_13:
        /*0038*/ 	.byte	0x04, 0x17
        /*003a*/ 	.short	(.L_15 - .L_14)
.L_14:
        /*003c*/ 	.word	0x00000000
        /*0040*/ 	.short	0x0000
        /*0042*/ 	.short	0x0000
        /*0044*/ 	.byte	0x00, 0xf5, 0x21, 0x00


	//----- nvinfo : EIATTR_SPARSE_MMA_MASK
	.align		4
.L_15:
        /*0048*/ 	.byte	0x03, 0x50
        /*004a*/ 	.short	0x0000


	//----- nvinfo : EIATTR_MAXREG_COUNT
	.align		4
        /*004c*/ 	.byte	0x03, 0x1b
        /*004e*/ 	.short	0x00ff


	//----- nvinfo : EIATTR_MERCURY_ISA_VERSION
	.align		4
        /*0050*/ 	.byte	0x03, 0x5f
        /*0052*/ 	.short	0x0101


	//----- nvinfo : EIATTR_VRC_CTA_INIT_COUNT
	.align		4
        /*0054*/ 	.byte	0x02, 0x4a
	.zero		1
	.zero		1


	//----- nvinfo : EIATTR_EXIT_INSTR_OFFSETS
	.align		4
        /*0058*/ 	.byte	0x04, 0x1c
        /*005a*/ 	.short	(.L_17 - .L_16)


	//   ....[0]....
.L_16:
        /*005c*/ 	.word	0x00000090


	//   ....[1]....
        /*0060*/ 	.word	0x000003b0


	//   ....[2]....
        /*0064*/ 	.word	0x00000530


	//----- nvinfo : EIATTR_CRS_STACK_SIZE
	.align		4
.L_17:
        /*0068*/ 	.byte	0x04, 0x1e
        /*006a*/ 	.short	(.L_19 - .L_18)
.L_18:
        /*006c*/ 	.word	0x00000000


	//----- nvinfo : EIATTR_CBANK_PARAM_SIZE
	.align		4
.L_19:
        /*0070*/ 	.byte	0x03, 0x19
        /*0072*/ 	.short	0x0018


	//----- nvinfo : EIATTR_PARAM_CBANK
	.align		4
        /*0074*/ 	.byte	0x04, 0x0a
        /*0076*/ 	.short	(.L_21 - .L_20)
	.align		4
.L_20:
        /*0078*/ 	.word	index@(.nv.constant0._Z11scaleKernelPKfPffi)
        /*007c*/ 	.short	0x0380
        /*007e*/ 	.short	0x0018


	//----- nvinfo : EIATTR_SW_WAR
	.align		4
.L_21:
        /*0080*/ 	.byte	0x04, 0x36
        /*0082*/ 	.short	(.L_23 - .L_22)
.L_22:
        /*0084*/ 	.word	0x00000008
.L_23:


//--------------------- .nv.callgraph             --------------------------
	.section	.nv.callgraph,"",@"SHT_CUDA_CALLGRAPH"
	.align	4
	.sectionentsize	8
	.align		4
        /*0000*/ 	.word	0x00000000
	.align		4
        /*0004*/ 	.word	0xffffffff
	.align		4
        /*0008*/ 	.word	0x00000000
	.align		4
        /*000c*/ 	.word	0xfffffffe
	.align		4
        /*0010*/ 	.word	0x00000000
	.align		4
        /*0014*/ 	.word	0xfffffffd
	.align		4
        /*0018*/ 	.word	0x00000000
	.align		4
        /*001c*/ 	.word	0xfffffffc


//--------------------- .text._Z11scaleKernelPKfPffi --------------------------
	.section	.text._Z11scaleKernelPKfPffi,"ax",@progbits
	.align	128
        .global         _Z11scaleKernelPKfPffi
        .type           _Z11scaleKernelPKfPffi,@function
        .size           _Z11scaleKernelPKfPffi,(.L_x_5 - _Z11scaleKernelPKfPffi)
        .other          _Z11scaleKernelPKfPffi,@"STO_CUDA_ENTRY STV_DEFAULT"
_Z11scaleKernelPKfPffi:
.text._Z11scaleKernelPKfPffi:
[----:B------:R-:W-:Y:S01]  /*0000*/  LDC R1, c[0x0][0x37c] ;  /* 0x0000df00ff017b82 */ /* 0x000fe20000000800 */
[----:B------:R-:W0:Y:S07]  /*0010*/  S2R R7, SR_TID.X ;  /* 0x0000000000077919 */ /* 0x000e2e0000002100 */
[----:B------:R-:W0:Y:S01]  /*0020*/  S2UR UR4, SR_CTAID.X ;  /* 0x00000000000479c3 */ /* 0x000e220000002500 */
[----:B------:R-:W1:Y:S07]  /*0030*/  LDCU UR6, c[0x0][0x394] ;  /* 0x00007280ff0677ac */ /* 0x000e6e0008000800 */
[----:B------:R-:W0:Y:S01]  /*0040*/  LDC R0, c[0x0][0x360] ;  /* 0x0000d800ff007b82 */ /* 0x000e220000000800 */
[----:B------:R-:W2:Y:S01]  /*0050*/  LDCU UR5, c[0x0][0x370] ;  /* 0x00006e00ff0577ac */ /* 0x000ea20008000800 */
[----:B0-----:R-:W-:-:S02]  /*0060*/  IMAD R7, R0, UR4, R7 ;  /* 0x0000000400077c24 */ /* 0x001fc4000f8e0207 */
[----:B--2---:R-:W-:-:S03]  /*0070*/  IMAD R0, R0, UR5, RZ ;  /* 0x0000000500007c24 */ /* 0x004fc6000f8e02ff */
[----:B-1----:R-:W-:-:S13]  /*0080*/  ISETP.GE.AND P0, PT, R7, UR6, PT ;  /* 0x0000000607007c0c */ /* 0x002fda000bf06270 */
[----:B------:R-:W-:Y:S05]  /*0090*/  @P0 EXIT ;  /* 0x000000000000094d */ /* 0x000fea0003800000 */
[----:B------:R-:W0:Y:S01]  /*00a0*/  I2F.U32.RP R8, R0 ;  /* 0x0000000000087306 */ /* 0x000e220000209000 */
[C---:B------:R-:W-:Y:S01]  /*00b0*/  IMAD.IADD R4, R0.reuse, 0x1, R7 ;  /* 0x0000000100047824 */ /* 0x040fe200078e0207 */
[----:B------:R-:W-:Y:S01]  /*00c0*/  IADD3 R9, PT, PT, RZ, -R0, RZ ;  /* 0x80000000ff097210 */ /* 0x000fe20007ffe0ff */
[----:B------:R-:W1:Y:S01]  /*00d0*/  LDCU UR8, c[0x0][0x390] ;  /* 0x00007200ff0877ac */ /* 0x000e620008000800 */
[----:B------:R-:W-:Y:S01]  /*00e0*/  ISETP.NE.U32.AND P2, PT, R0, RZ, PT ;  /* 0x000000ff0000720c */ /* 0x000fe20003f45070 */
[----:B------:R-:W-:Y:S01]  /*00f0*/  BSSY.RECONVERGENT B0, `(.L_x_0) ;  /* 0x000002b000007945 */ /* 0x000fe20003800200 */
[C---:B------:R-:W-:Y:S01]  /*0100*/  ISETP.GE.AND P0, PT, R4.reuse, UR6, PT ;  /* 0x0000000604007c0c */ /* 0x040fe2000bf06270 */
[----:B------:R-:W2:Y:S01]  /*0110*/  LDCU.64 UR4, c[0x0][0x358] ;  /* 0x00006b00ff0477ac */ /* 0x000ea20008000a00 */
[----:B------:R-:W-:Y:S02]  /*0120*/  VIMNMX R5, PT, PT, R4, UR6, !PT ;  /* 0x0000000604057c48 */ /* 0x000fe4000ffe0100 */
[----:B------:R-:W-:Y:S01]  /*0130*/  SEL R6, RZ, 0x1, P0 ;  /* 0x00000001ff067807 */ /* 0x000fe20000000000 */
[----:B------:R-:W3:Y:S03]  /*0140*/  LDCU UR7, c[0x0][0x390] ;  /* 0x00007200ff0777ac */ /* 0x000ee60008000800 */
[----:B------:R-:W-:Y:S01]  /*0150*/  IADD3 R5, PT, PT, R5, -R4, -R6 ;  /* 0x8000000405057210 */ /* 0x000fe20007ffe806 */
[----:B0-----:R-:W0:Y:S02]  /*0160*/  MUFU.RCP R8, R8 ;  /* 0x0000000800087308 */ /* 0x001e240000001000 */
[----:B0-----:R-:W-:-:S06]  /*0170*/  IADD3 R2, PT, PT, R8, 0xffffffe, RZ ;  /* 0x0ffffffe08027810 */ /* 0x001fcc0007ffe0ff */
[----:B------:R0:W4:Y:S02]  /*0180*/  F2I.FTZ.U32.TRUNC.NTZ R3, R2 ;  /* 0x0000000200037305 */ /* 0x000124000021f000 */
[----:B0-----:R-:W-:Y:S02]  /*0190*/  HFMA2 R2, -RZ, RZ, 0, 0 ;  /* 0x00000000ff027431 */ /* 0x001fe400000001ff */
[----:B----4-:R-:W-:-:S04]  /*01a0*/  IMAD R9, R9, R3, RZ ;  /* 0x0000000309097224 */ /* 0x010fc800078e02ff */
[----:B------:R-:W-:-:S06]  /*01b0*/  IMAD.HI.U32 R8, R3, R9, R2 ;  /* 0x0000000903087227 */ /* 0x000fcc00078e0002 */
[----:B------:R-:W-:-:S05]  /*01c0*/  IMAD.HI.U32 R9, R8, R5, RZ ;  /* 0x0000000508097227 */ /* 0x000fca00078e00ff */
[----:B------:R-:W-:-:S05]  /*01d0*/  IADD3 R2, PT, PT, -R9, RZ, RZ ;  /* 0x000000ff09027210 */ /* 0x000fca0007ffe1ff */
[----:B------:R-:W-:Y:S02]  /*01e0*/  IMAD R5, R0, R2, R5 ;  /* 0x0000000200057224 */ /* 0x000fe400078e0205 */
[----:B------:R-:W0:Y:S03]  /*01f0*/  LDC.64 R2, c[0x0][0x388] ;  /* 0x0000e200ff027b82 */ /* 0x000e260000000a00 */
[----:B------:R-:W-:-:S13]  /*0200*/  ISETP.GE.U32.AND P0, PT, R5, R0, PT ;  /* 0x000000000500720c */ /* 0x000fda0003f06070 */
[----:B------:R-:W-:Y:S01]  /*0210*/  @P0 IMAD.IADD R5, R5, 0x1, -R0 ;  /* 0x0000000105050824 */ /* 0x000fe200078e0a00 */
[----:B------:R-:W-:-:S04]  /*0220*/  @P0 IADD3 R9, PT, PT, R9, 0x1, RZ ;  /* 0x0000000109090810 */ /* 0x000fc80007ffe0ff */
[----:B------:R-:W-:Y:S02]  /*0230*/  ISETP.GE.U32.AND P1, PT, R5, R0, PT ;  /* 0x000000000500720c */ /* 0x000fe40003f26070 */
[----:B------:R-:W4:Y:S11]  /*0240*/  LDC.64 R4, c[0x0][0x380] ;  /* 0x0000e000ff047b82 */ /* 0x000f360000000a00 */
[----:B------:R-:W-:-:S02]  /*0250*/  @P1 IADD3 R9, PT, PT, R9, 0x1, RZ ;  /* 0x0000000109091810 */ /* 0x000fc40007ffe0ff */
[----:B------:R-:W-:-:S05]  /*0260*/  @!P2 LOP3.LUT R9, RZ, R0, RZ, 0x33, !PT ;  /* 0x00000000ff09a212 */ /* 0x000fca00078e33ff */
[----:B------:R-:W-:-:S05]  /*0270*/  IMAD.IADD R6, R6, 0x1, R9 ;  /* 0x0000000106067824 */ /* 0x000fca00078e0209 */
[C---:B------:R-:W-:Y:S02]  /*0280*/  LOP3.LUT R8, R6.reuse, 0x3, RZ, 0xc0, !PT ;  /* 0x0000000306087812 */ /* 0x040fe400078ec0ff */
[----:B------:R-:W-:Y:S02]  /*0290*/  ISETP.GE.U32.AND P1, PT, R6, 0x3, PT ;  /* 0x000000030600780c */ /* 0x000fe40003f26070 */
[----:B------:R-:W-:-:S13]  /*02a0*/  ISETP.NE.AND P0, PT, R8, 0x3, PT ;  /* 0x000000030800780c */ /* 0x000fda0003f05270 */
[----:B0123--:R-:W-:Y:S05]  /*02b0*/  @!P0 BRA `(.L_x_1) ;  /* 0x0000000000388947 */ /* 0x00ffea0003800000 */
[----:B------:R-:W0:Y:S01]  /*02c0*/  LDC.64 R14, c[0x0][0x380] ;  /* 0x0000e000ff0e7b82 */ /* 0x000e220000000a00 */
[----:B------:R-:W-:-:S04]  /*02d0*/  IADD3 R6, PT, PT, R6, 0x1, RZ ;  /* 0x0000000106067810 */ /* 0x000fc80007ffe0ff */
[----:B------:R-:W-:-:S03]  /*02e0*/  LOP3.LUT R6, R6, 0x3, RZ, 0xc0, !PT ;  /* 0x0000000306067812 */ /* 0x000fc600078ec0ff */
[----:B------:R-:W1:Y:S01]  /*02f0*/  LDC.64 R12, c[0x0][0x388] ;  /* 0x0000e200ff0c7b82 */ /* 0x000e620000000a00 */
[----:B------:R-:W-:-:S07]  /*0300*/  IADD3 R6, PT, PT, -R6, RZ, RZ ;  /* 0x000000ff06067210 */ /* 0x000fce0007ffe1ff */
.L_x_2:
[----:B0-----:R-:W-:-:S06]  /*0310*/  IMAD.WIDE R10, R7, 0x4, R14 ;  /* 0x00000004070a7825 */ /* 0x001fcc00078e020e */
[----:B--2---:R-:W2:Y:S01]  /*0320*/  LDG.E.CONSTANT R10, desc[UR4][R10.64] ;  /* 0x000000040a0a7981 */ /* 0x004ea2000c1e9900 */
[----:B-1----:R-:W-:Y:S01]  /*0330*/  IMAD.WIDE R8, R7, 0x4, R12 ;  /* 0x0000000407087825 */ /* 0x002fe200078e020c */
[----:B------:R-:W-:-:S03]  /*0340*/  IADD3 R7, PT, PT, R0, R7, RZ ;  /* 0x0000000700077210 */ /* 0x000fc60007ffe0ff */
[----:B------:R-:W-:-:S05]  /*0350*/  VIADD R6, R6, 0x1 ;  /* 0x0000000106067836 */ /* 0x000fca0000000000 */
[----:B------:R-:W-:Y:S01]  /*0360*/  ISETP.NE.AND P0, PT, R6, RZ, PT ;  /* 0x000000ff0600720c */ /* 0x000fe20003f05270 */
[----:B--2---:R-:W-:-:S05]  /*0370*/  FMUL R17, R10, UR7 ;  /* 0x000000070a117c20 */ /* 0x004fca0008400000 */
[----:B------:R2:W-:Y:S07]  /*0380*/  STG.E desc[UR4][R8.64], R17 ;  /* 0x0000001108007986 */ /* 0x0005ee000c101904 */
[----:B------:R-:W-:Y:S05]  /*0390*/  @P0 BRA `(.L_x_2) ;  /* 0xfffffffc00dc0947 */ /* 0x000fea000383ffff */
.L_x_1:
[----:B------:R-:W-:Y:S05]  /*03a0*/  BSYNC.RECONVERGENT B0 ;  /* 0x0000000000007941 */ /* 0x000fea0003800200 */
.L_x_0:
[----:B------:R-:W-:Y:S05]  /*03b0*/  @!P1 EXIT ;  /* 0x000000000000994d */ /* 0x000fea0003800000 */
.L_x_3:
[----:B0---4-:R-:W-:-:S04]  /*03c0*/  IMAD.WIDE R22, R7, 0x4, R4 ;  /* 0x0000000407167825 */ /* 0x011fc800078e0204 */
[C---:B--2---:R-:W-:Y:S02]  /*03d0*/  IMAD.WIDE R16, R0.reuse, 0x4, R22 ;  /* 0x0000000400107825 */ /* 0x044fe400078e0216 */
[----:B------:R-:W2:Y:S02]  /*03e0*/  LDG.E.CONSTANT R22, desc[UR4][R22.64] ;  /* 0x0000000416167981 */ /* 0x000ea4000c1e9900 */
[C---:B------:R-:W-:Y:S02]  /*03f0*/  IMAD.WIDE R18, R0.reuse, 0x4, R16 ;  /* 0x0000000400127825 */ /* 0x040fe400078e0210 */
[----:B------:R-:W3:Y:S02]  /*0400*/  LDG.E.CONSTANT R16, desc[UR4][R16.64] ;  /* 0x0000000410107981 */ /* 0x000ee4000c1e9900 */
[----:B------:R-:W-:Y:S02]  /*0410*/  IMAD.WIDE R20, R0, 0x4, R18 ;  /* 0x0000000400147825 */ /* 0x000fe400078e0212 */
[----:B------:R-:W4:Y:S04]  /*0420*/  LDG.E.CONSTANT R18, desc[UR4][R18.64] ;  /* 0x0000000412127981 */ /* 0x000f28000c1e9900 */
[----:B------:R-:W5:Y:S01]  /*0430*/  LDG.E.CONSTANT R20, desc[UR4][R20.64] ;  /* 0x0000000414147981 */ /* 0x000f62000c1e9900 */
[----:B------:R-:W-:-:S04]  /*0440*/  IMAD.WIDE R8, R7, 0x4, R2 ;  /* 0x0000000407087825 */ /* 0x000fc800078e0202 */
[----:B------:R-:W-:-:S04]  /*0450*/  IMAD.WIDE R10, R0, 0x4, R8 ;  /* 0x00000004000a7825 */ /* 0x000fc800078e0208 */
[----:B------:R-:W-:-:S04]  /*0460*/  IMAD.WIDE R12, R0, 0x4, R10 ;  /* 0x00000004000c7825 */ /* 0x000fc800078e020a */
[C---:B------:R-:W-:Y:S01]  /*0470*/  IMAD.WIDE R14, R0.reuse, 0x4, R12 ;  /* 0x00000004000e7825 */ /* 0x040fe200078e020c */
[----:B------:R-:W-:-:S04]  /*0480*/  LEA R7, R0, R7, 0x2 ;  /* 0x0000000700077211 */ /* 0x000fc800078e10ff */
[----:B------:R-:W-:Y:S01]  /*0490*/  ISETP.GE.AND P0, PT, R7, UR6, PT ;  /* 0x0000000607007c0c */ /* 0x000fe2000bf06270 */
[----:B--2---:R-:W-:Y:S01]  /*04a0*/  FMUL R29, R22, UR8 ;  /* 0x00000008161d7c20 */ /* 0x004fe20008400000 */
[----:B---3--:R-:W-:-:S04]  /*04b0*/  FMUL R25, R16, UR8 ;  /* 0x0000000810197c20 */ /* 0x008fc80008400000 */
[----:B------:R0:W-:Y:S01]  /*04c0*/  STG.E desc[UR4][R8.64], R29 ;  /* 0x0000001d08007986 */ /* 0x0001e2000c101904 */
[----:B----4-:R-:W-:-:S03]  /*04d0*/  FMUL R27, R18, UR8 ;  /* 0x00000008121b7c20 */ /* 0x010fc60008400000 */
[----:B------:R0:W-:Y:S01]  /*04e0*/  STG.E desc[UR4][R10.64], R25 ;  /* 0x000000190a007986 */ /* 0x0001e2000c101904 */
[----:B-----5:R-:W-:-:S03]  /*04f0*/  FMUL R23, R20, UR8 ;  /* 0x0000000814177c20 */ /* 0x020fc60008400000 */
[----:B------:R0:W-:Y:S04]  /*0500*/  STG.E desc[UR4][R12.64], R27 ;  /* 0x0000001b0c007986 */ /* 0x0001e8000c101904 */
[----:B------:R0:W-:Y:S01]  /*0510*/  STG.E desc[UR4][R14.64], R23 ;  /* 0x000000170e007986 */ /* 0x0001e2000c101904 */
[----:B------:R-:W-:Y:S05]  /*0520*/  @!P0 BRA `(.L_x_3) ;  /* 0xfffffffc00a48947 */ /* 0x000fea000383ffff */
[----:B------:R-:W-:Y:S05]  /*0530*/  EXIT ;  /* 0x000000000000794d */ /* 0x000fea0003800000 */
.L_x_4:
[----:B------:R-:W-:-:S00]  /*0540*/  BRA `(.L_x_4) ;  /* 0xfffffffc00fc7947 */ /* 0x000fc0000383ffff */
[----:B------:R-:W-:-:S00]  /*0550*/  NOP ;  /* 0x0000000000007918 */ /* 0x000fc00000000000 */
        /* <DEDUP_REMOVED lines=10> */
.L_x_5:


//--------------------- .nv.shared.reserved.0     --------------------------
	.section	.nv.shared.reserved.0,"aw",@nobits
	.weak		__nv_reservedSMEM_offset_0_alias
	.size		__nv_reservedSMEM_offset_0_alias, 0, 64
	.other		__nv_reservedSMEM_offset_0_alias,@"STO_CUDA_RESERVED_SHARED STV_DEFAULT"
__nv_reservedSMEM_offset_0_alias:
	.zero		0
	.zero		64


//--------------------- .nv.constant0._Z11scaleKernelPKfPffi --------------------------
	.section	.nv.constant0._Z11scaleKernelPKfPffi,"a",@progbits
	.sectionflags	@""
	.align	4
.nv.constant0._Z11scaleKernelPKfPffi:
	.zero		920


//--------------------- SYMBOLS --------------------------

	.type		.nv.reservedSmem.offset0,@object
	.size		.nv.reservedSmem.offset0,0x4
